	.headerflags	@"EF_CUDA_TEXMODE_UNIFIED EF_CUDA_64BIT_ADDRESS EF_CUDA_SM86 EF_CUDA_VIRTUAL_SM(EF_CUDA_SM86)"
	.elftype	@"ET_EXEC"


//--------------------- .nv.info                  --------------------------
	.section	.nv.info,"",@"SHT_CUDA_INFO"
	.align	4


	//----- nvinfo : EIATTR_REGCOUNT
	.align		4
        /*0000*/ 	.byte	0x04, 0x2f
        /*0002*/ 	.short	(.L_1 - .L_0)
	.align		4
.L_0:
        /*0004*/ 	.word	index@(_Z22L2cacheBW_float_kernelPKfPf)
        /*0008*/ 	.word	0x00000024


	//----- nvinfo : EIATTR_MAX_STACK_SIZE
	.align		4
.L_1:
        /*000c*/ 	.byte	0x04, 0x23
        /*000e*/ 	.short	(.L_3 - .L_2)
	.align		4
.L_2:
        /*0010*/ 	.word	index@(_Z22L2cacheBW_float_kernelPKfPf)
        /*0014*/ 	.word	0x00000000


	//----- nvinfo : EIATTR_MIN_STACK_SIZE
	.align		4
.L_3:
        /*0018*/ 	.byte	0x04, 0x12
        /*001a*/ 	.short	(.L_5 - .L_4)
	.align		4
.L_4:
        /*001c*/ 	.word	index@(_Z22L2cacheBW_float_kernelPKfPf)
        /*0020*/ 	.word	0x00000000


	//----- nvinfo : EIATTR_FRAME_SIZE
	.align		4
.L_5:
        /*0024*/ 	.byte	0x04, 0x11
        /*0026*/ 	.short	(.L_7 - .L_6)
	.align		4
.L_6:
        /*0028*/ 	.word	index@(_Z22L2cacheBW_float_kernelPKfPf)
        /*002c*/ 	.word	0x00000000
.L_7:


//--------------------- .nv.info._Z22L2cacheBW_float_kernelPKfPf --------------------------
	.section	.nv.info._Z22L2cacheBW_float_kernelPKfPf,"",@"SHT_CUDA_INFO"
	.align	4


	//----- nvinfo : EIATTR_CUDA_API_VERSION
	.align		4
        /*0000*/ 	.byte	0x04, 0x37
        /*0002*/ 	.short	(.L_9 - .L_8)
.L_8:
        /*0004*/ 	.word	0x00000079


	//----- nvinfo : EIATTR_SW2861232_WAR
	.align		4
.L_9:
        /*0008*/ 	.byte	0x01, 0x35
	.zero		2


	//----- nvinfo : EIATTR_PARAM_CBANK
	.align		4
        /*000c*/ 	.byte	0x04, 0x0a
        /*000e*/ 	.short	(.L_11 - .L_10)
	.align		4
.L_10:
        /*0010*/ 	.word	index@(.nv.constant0._Z22L2cacheBW_float_kernelPKfPf)
        /*0014*/ 	.short	0x0160
        /*0016*/ 	.short	0x0010


	//----- nvinfo : EIATTR_CBANK_PARAM_SIZE
	.align		4
.L_11:
        /*0018*/ 	.byte	0x03, 0x19
        /*001a*/ 	.short	0x0010


	//----- nvinfo : EIATTR_KPARAM_INFO
	.align		4
        /*001c*/ 	.byte	0x04, 0x17
        /*001e*/ 	.short	(.L_13 - .L_12)
.L_12:
        /*0020*/ 	.word	0x00000000
        /*0024*/ 	.short	0x0001
        /*0026*/ 	.short	0x0008
        /*0028*/ 	.byte	0x00, 0xf0, 0x21, 0x00


	//----- nvinfo : EIATTR_KPARAM_INFO
	.align		4
.L_13:
        /*002c*/ 	.byte	0x04, 0x17
        /*002e*/ 	.short	(.L_15 - .L_14)
.L_14:
        /*0030*/ 	.word	0x00000000
        /*0034*/ 	.short	0x0000
        /*0036*/ 	.short	0x0000
        /*0038*/ 	.byte	0x00, 0xf0, 0x21, 0x00


	//----- nvinfo : EIATTR_MAXREG_COUNT
	.align		4
.L_15:
        /*003c*/ 	.byte	0x03, 0x1b
        /*003e*/ 	.short	0x00ff


	//----- nvinfo : EIATTR_EXIT_INSTR_OFFSETS
	.align		4
        /*0040*/ 	.byte	0x04, 0x1c
        /*0042*/ 	.short	(.L_17 - .L_16)


	//   ....[0]....
.L_16:
        /*0044*/ 	.word	0x000002a0


	//   ....[1]....
        /*0048*/ 	.word	0x000002e0
.L_17:


//--------------------- .nv.constant0._Z22L2cacheBW_float_kernelPKfPf --------------------------
	.section	.nv.constant0._Z22L2cacheBW_float_kernelPKfPf,"a",@progbits
	.align	4
.nv.constant0._Z22L2cacheBW_float_kernelPKfPf:
	.zero		368


//--------------------- .text._Z22L2cacheBW_float_kernelPKfPf --------------------------
	.section	.text._Z22L2cacheBW_float_kernelPKfPf,"ax",@progbits
	.sectioninfo	@"SHI_REGISTERS=36"
	.align	128
        .global         _Z22L2cacheBW_float_kernelPKfPf
        .type           _Z22L2cacheBW_float_kernelPKfPf,@function
        .size           _Z22L2cacheBW_float_kernelPKfPf,(.L_x_1 - _Z22L2cacheBW_float_kernelPKfPf)
        .other          _Z22L2cacheBW_float_kernelPKfPf,@"STO_CUDA_ENTRY STV_DEFAULT"
_Z22L2cacheBW_float_kernelPKfPf:
.text._Z22L2cacheBW_float_kernelPKfPf:
[----:B------:R-:W-:-:S02]  /*0000*/  MOV R1, c[0x0][0x28] ;  /* 0x00000a0000017a02 */ /* 0x000fc40000000f00 */
[----:B------:R-:W0:Y:S01]  /*0010*/  S2R R0, SR_CTAID.X ;  /* 0x0000000000007919 */ /* 0x000e220000002500 */
[----:B------:R-:W-:-:S03]  /*0020*/  ULDC.64 UR4, c[0x0][0x118] ;  /* 0x0000460000047ab9 */ /* 0x000fc60000000a00 */
[----:B------:R-:W0:Y:S02]  /*0030*/  S2R R3, SR_TID.X ;  /* 0x0000000000037919 */ /* 0x000e240000002100 */
[----:B0-----:R-:W-:-:S04]  /*0040*/  LEA R0, R0, R3, 0xd ;  /* 0x0000000300007211 */ /* 0x001fc800078e68ff */
[----:B------:R-:W-:-:S04]  /*0050*/  SHF.L.U32 R0, R0, 0x2, RZ ;  /* 0x0000000200007819 */ /* 0x000fc800000006ff */
[----:B------:R-:W-:-:S04]  /*0060*/  LOP3.LUT R0, R0, 0x1ffffc, RZ, 0xc0, !PT ;  /* 0x001ffffc00007812 */ /* 0x000fc800078ec0ff */
[----:B------:R-:W-:-:S04]  /*0070*/  IADD3 R2, P0, R0, c[0x0][0x160], RZ ;  /* 0x0000580000027a10 */ /* 0x000fc80007f1e0ff */
[----:B------:R-:W-:-:S05]  /*0080*/  IADD3.X R3, RZ, c[0x0][0x164], RZ, P0, !PT ;  /* 0x00005900ff037a10 */ /* 0x000fca00007fe4ff */
[----:B------:R-:W2:Y:S04]  /*0090*/  LDG.E.STRONG.GPU R0, [R2.64] ;  /* 0x0000000402007981 */ /* 0x000ea8000c1ef900 */
[----:B------:R-:W3:Y:S04]  /*00a0*/  LDG.E.STRONG.GPU R5, [R2.64+0x800] ;  /* 0x0008000402057981 */ /* 0x000ee8000c1ef900 */
[----:B------:R-:W4:Y:S04]  /*00b0*/  LDG.E.STRONG.GPU R7, [R2.64+0x1000] ;  /* 0x0010000402077981 */ /* 0x000f28000c1ef900 */
[----:B------:R-:W5:Y:S04]  /*00c0*/  LDG.E.STRONG.GPU R9, [R2.64+0x1800] ;  /* 0x0018000402097981 */ /* 0x000f68000c1ef900 */
        /* <DEDUP_REMOVED lines=11> */
[----:B------:R-:W5:Y:S01]  /*0180*/  LDG.E.STRONG.GPU R33, [R2.64+0x7800] ;  /* 0x0078000402217981 */ /* 0x000f62000c1ef900 */
[----:B--2---:R-:W-:-:S04]  /*0190*/  FADD R0, RZ, R0 ;  /* 0x00000000ff007221 */ /* 0x004fc80000000000 */
[----:B---3--:R-:W-:-:S04]  /*01a0*/  FADD R0, R0, R5 ;  /* 0x0000000500007221 */ /* 0x008fc80000000000 */
[----:B----4-:R-:W-:-:S04]  /*01b0*/  FADD R0, R0, R7 ;  /* 0x0000000700007221 */ /* 0x010fc80000000000 */
[----:B-----5:R-:W-:-:S04]  /*01c0*/  FADD R0, R0, R9 ;  /* 0x0000000900007221 */ /* 0x020fc80000000000 */
[----:B------:R-:W-:-:S04]  /*01d0*/  FADD R0, R0, R11 ;  /* 0x0000000b00007221 */ /* 0x000fc80000000000 */
        /* <DEDUP_REMOVED lines=10> */
[----:B------:R-:W-:-:S05]  /*0280*/  FADD R33, R0, R33 ;  /* 0x0000002100217221 */ /* 0x000fca0000000000 */
[----:B------:R-:W-:-:S13]  /*0290*/  FSETP.NEU.AND P0, PT, R33, RZ, PT ;  /* 0x000000ff2100720b */ /* 0x000fda0003f0d000 */
[----:B------:R-:W-:Y:S05]  /*02a0*/  @!P0 EXIT ;  /* 0x000000000000894d */ /* 0x000fea0003800000 */
[----:B------:R-:W-:Y:S02]  /*02b0*/  MOV R2, c[0x0][0x168] ;  /* 0x00005a0000027a02 */ /* 0x000fe40000000f00 */
[----:B------:R-:W-:-:S05]  /*02c0*/  MOV R3, c[0x0][0x16c] ;  /* 0x00005b0000037a02 */ /* 0x000fca0000000f00 */
[----:B------:R-:W-:Y:S01]  /*02d0*/  STG.E [R2.64], R33 ;  /* 0x0000002102007986 */ /* 0x000fe2000c101904 */
[----:B------:R-:W-:Y:S05]  /*02e0*/  EXIT ;  /* 0x000000000000794d */ /* 0x000fea0003800000 */
.L_x_0:
[----:B------:R-:W-:-:S00]  /*02f0*/  BRA `(.L_x_0) ;  /* 0xfffffff000007947 */ /* 0x000fc0000383ffff */
[----:B------:R-:W-:-:S00]  /*0300*/  NOP ;  /* 0x0000000000007918 */ /* 0x000fc00000000000 */
[----:B------:R-:W-:-:S00]  /*0310*/  NOP ;  /* 0x0000000000007918 */ /* 0x000fc00000000000 */
[----:B------:R-:W-:-:S00]  /*0320*/  NOP ;  /* 0x0000000000007918 */ /* 0x000fc00000000000 */
[----:B------:R-:W-:-:S00]  /*0330*/  NOP ;  /* 0x0000000000007918 */ /* 0x000fc00000000000 */
[----:B------:R-:W-:-:S00]  /*0340*/  NOP ;  /* 0x0000000000007918 */ /* 0x000fc00000000000 */
[----:B------:R-:W-:-:S00]  /*0350*/  NOP ;  /* 0x0000000000007918 */ /* 0x000fc00000000000 */
[----:B------:R-:W-:-:S00]  /*0360*/  NOP ;  /* 0x0000000000007918 */ /* 0x000fc00000000000 */
[----:B------:R-:W-:-:S00]  /*0370*/  NOP ;  /* 0x0000000000007918 */ /* 0x000fc00000000000 */
.L_x_1:
